	.headerflags	@"EF_CUDA_TEXMODE_UNIFIED EF_CUDA_64BIT_ADDRESS EF_CUDA_ACCELERATORS EF_CUDA_SM90 EF_CUDA_VIRTUAL_SM(EF_CUDA_SM90)"
	.elftype	@"ET_EXEC"


//--------------------- .nv.info                  --------------------------
	.section	.nv.info,"",@"SHT_CUDA_INFO"
	.align	4


	//----- nvinfo : EIATTR_REGCOUNT
	.align		4
        /*0000*/ 	.byte	0x04, 0x2f
        /*0002*/ 	.short	(.L_1 - .L_0)
	.align		4
.L_0:
        /*0004*/ 	.word	index@(triton_poi_fused_cat_28)
        /*0008*/ 	.word	0x00000018


	//----- nvinfo : EIATTR_MIN_STACK_SIZE
	.align		4
.L_1:
        /*000c*/ 	.byte	0x04, 0x12
        /*000e*/ 	.short	(.L_3 - .L_2)
	.align		4
.L_2:
        /*0010*/ 	.word	index@(triton_poi_fused_cat_28)
        /*0014*/ 	.word	0x00000000


	//----- nvinfo : EIATTR_FRAME_SIZE
	.align		4
.L_3:
        /*0018*/ 	.byte	0x04, 0x11
        /*001a*/ 	.short	(.L_5 - .L_4)
	.align		4
.L_4:
        /*001c*/ 	.word	index@(triton_poi_fused_cat_28)
        /*0020*/ 	.word	0x00000000


	//----- nvinfo : EIATTR_MIN_STACK_SIZE
	.align		4
.L_5:
        /*0024*/ 	.byte	0x04, 0x12
        /*0026*/ 	.short	(.L_7 - .L_6)
	.align		4
.L_6:
        /*0028*/ 	.word	index@(triton_poi_fused_cat_28)
        /*002c*/ 	.word	0x00000000
.L_7:


//--------------------- .nv.info.triton_poi_fused_cat_28 --------------------------
	.section	.nv.info.triton_poi_fused_cat_28,"",@"SHT_CUDA_INFO"
	.sectionflags	@""
	.align	4


	//----- nvinfo : EIATTR_CUDA_API_VERSION
	.align		4
        /*0000*/ 	.byte	0x04, 0x37
        /*0002*/ 	.short	(.L_9 - .L_8)
.L_8:
        /*0004*/ 	.word	0x0000007c


	//----- nvinfo : EIATTR_KPARAM_INFO
	.align		4
.L_9:
        /*0008*/ 	.byte	0x04, 0x17
        /*000a*/ 	.short	(.L_11 - .L_10)
.L_10:
        /*000c*/ 	.word	0x00000000
        /*0010*/ 	.short	0x0009
        /*0012*/ 	.short	0x0048
        /*0014*/ 	.byte	0x00, 0xf0, 0x11, 0x00


	//----- nvinfo : EIATTR_KPARAM_INFO
	.align		4
.L_11:
        /*0018*/ 	.byte	0x04, 0x17
        /*001a*/ 	.short	(.L_13 - .L_12)
.L_12:
        /*001c*/ 	.word	0x00000000
        /*0020*/ 	.short	0x0008
        /*0022*/ 	.short	0x0040
        /*0024*/ 	.byte	0x00, 0xf4, 0x21, 0x00


	//----- nvinfo : EIATTR_KPARAM_INFO
	.align		4
.L_13:
        /*0028*/ 	.byte	0x04, 0x17
        /*002a*/ 	.short	(.L_15 - .L_14)
.L_14:
        /*002c*/ 	.word	0x00000000
        /*0030*/ 	.short	0x0007
        /*0032*/ 	.short	0x0038
        /*0034*/ 	.byte	0x00, 0xf4, 0x21, 0x00


	//----- nvinfo : EIATTR_KPARAM_INFO
	.align		4
.L_15:
        /*0038*/ 	.byte	0x04, 0x17
        /*003a*/ 	.short	(.L_17 - .L_16)
.L_16:
        /*003c*/ 	.word	0x00000000
        /*0040*/ 	.short	0x0006
        /*0042*/ 	.short	0x0030
        /*0044*/ 	.byte	0x00, 0xf4, 0x21, 0x00


	//----- nvinfo : EIATTR_KPARAM_INFO
	.align		4
.L_17:
        /*0048*/ 	.byte	0x04, 0x17
        /*004a*/ 	.short	(.L_19 - .L_18)
.L_18:
        /*004c*/ 	.word	0x00000000
        /*0050*/ 	.short	0x0005
        /*0052*/ 	.short	0x0028
        /*0054*/ 	.byte	0x00, 0xf4, 0x21, 0x00


	//----- nvinfo : EIATTR_KPARAM_INFO
	.align		4
.L_19:
        /*0058*/ 	.byte	0x04, 0x17
        /*005a*/ 	.short	(.L_21 - .L_20)
.L_20:
        /*005c*/ 	.word	0x00000000
        /*0060*/ 	.short	0x0004
        /*0062*/ 	.short	0x0020
        /*0064*/ 	.byte	0x00, 0xf4, 0x21, 0x00


	//----- nvinfo : EIATTR_KPARAM_INFO
	.align		4
.L_21:
        /*0068*/ 	.byte	0x04, 0x17
        /*006a*/ 	.short	(.L_23 - .L_22)
.L_22:
        /*006c*/ 	.word	0x00000000
        /*0070*/ 	.short	0x0003
        /*0072*/ 	.short	0x0018
        /*0074*/ 	.byte	0x00, 0xf4, 0x21, 0x00


	//----- nvinfo : EIATTR_KPARAM_INFO
	.align		4
.L_23:
        /*0078*/ 	.byte	0x04, 0x17
        /*007a*/ 	.short	(.L_25 - .L_24)
.L_24:
        /*007c*/ 	.word	0x00000000
        /*0080*/ 	.short	0x0002
        /*0082*/ 	.short	0x0010
        /*0084*/ 	.byte	0x00, 0xf4, 0x21, 0x00


	//----- nvinfo : EIATTR_KPARAM_INFO
	.align		4
.L_25:
        /*0088*/ 	.byte	0x04, 0x17
        /*008a*/ 	.short	(.L_27 - .L_26)
.L_26:
        /*008c*/ 	.word	0x00000000
        /*0090*/ 	.short	0x0001
        /*0092*/ 	.short	0x0008
        /*0094*/ 	.byte	0x00, 0xf4, 0x21, 0x00


	//----- nvinfo : EIATTR_KPARAM_INFO
	.align		4
.L_27:
        /*0098*/ 	.byte	0x04, 0x17
        /*009a*/ 	.short	(.L_29 - .L_28)
.L_28:
        /*009c*/ 	.word	0x00000000
        /*00a0*/ 	.short	0x0000
        /*00a2*/ 	.short	0x0000
        /*00a4*/ 	.byte	0x00, 0xf4, 0x21, 0x00


	//----- nvinfo : EIATTR_SPARSE_MMA_MASK
	.align		4
.L_29:
        /*00a8*/ 	.byte	0x03, 0x50
        /*00aa*/ 	.short	0x0000


	//----- nvinfo : EIATTR_MAXREG_COUNT
	.align		4
        /*00ac*/ 	.byte	0x03, 0x1b
        /*00ae*/ 	.short	0x00ff


	//----- nvinfo : EIATTR_EXIT_INSTR_OFFSETS
	.align		4
        /*00b0*/ 	.byte	0x04, 0x1c
        /*00b2*/ 	.short	(.L_31 - .L_30)


	//   ....[0]....
.L_30:
        /*00b4*/ 	.word	0x000006f0


	//----- nvinfo : EIATTR_REQNTID
	.align		4
.L_31:
        /*00b8*/ 	.byte	0x04, 0x10
        /*00ba*/ 	.short	(.L_33 - .L_32)
.L_32:
        /*00bc*/ 	.word	0x00000080
        /*00c0*/ 	.word	0x00000001
        /*00c4*/ 	.word	0x00000001


	//----- nvinfo : EIATTR_CBANK_PARAM_SIZE
	.align		4
.L_33:
        /*00c8*/ 	.byte	0x03, 0x19
        /*00ca*/ 	.short	0x004c


	//----- nvinfo : EIATTR_PARAM_CBANK
	.align		4
        /*00cc*/ 	.byte	0x04, 0x0a
        /*00ce*/ 	.short	(.L_35 - .L_34)
	.align		4
.L_34:
        /*00d0*/ 	.word	index@(.nv.constant0.triton_poi_fused_cat_28)
        /*00d4*/ 	.short	0x0210
        /*00d6*/ 	.short	0x004c


	//----- nvinfo : EIATTR_SW_WAR
	.align		4
.L_35:
        /*00d8*/ 	.byte	0x04, 0x36
        /*00da*/ 	.short	(.L_37 - .L_36)
.L_36:
        /*00dc*/ 	.word	0x00000008
.L_37:


//--------------------- .nv.callgraph             --------------------------
	.section	.nv.callgraph,"",@"SHT_CUDA_CALLGRAPH"
	.align	4
	.sectionentsize	8
	.align		4
        /*0000*/ 	.word	0x00000000
	.align		4
        /*0004*/ 	.word	0xffffffff
	.align		4
        /*0008*/ 	.word	0x00000000
	.align		4
        /*000c*/ 	.word	0xfffffffe
	.align		4
        /*0010*/ 	.word	0x00000000
	.align		4
        /*0014*/ 	.word	0xfffffffd
	.align		4
        /*0018*/ 	.word	0x00000000
	.align		4
        /*001c*/ 	.word	0xfffffffc


//--------------------- .text.triton_poi_fused_cat_28 --------------------------
	.section	.text.triton_poi_fused_cat_28,"ax",@progbits
	.align	128
        .global         triton_poi_fused_cat_28
        .type           triton_poi_fused_cat_28,@function
        .size           triton_poi_fused_cat_28,(.L_x_1 - triton_poi_fused_cat_28)
        .other          triton_poi_fused_cat_28,@"STO_CUDA_ENTRY STV_DEFAULT"
triton_poi_fused_cat_28:
.text.triton_poi_fused_cat_28:
[----:B------:R-:W-:Y:S01]  /*0000*/  LDC R1, c[0x0][0x28] ;  /* 0x00000a00ff017b82 */ /* 0x000fe20000000800 */
[----:B------:R-:W1:Y:S07]  /*0010*/  S2R R2, SR_TID.X ;  /* 0x0000000000027919 */ /* 0x000e6e0000002100 */
[----:B------:R-:W2:Y:S01]  /*0020*/  LDC.64 R14, c[0x0][0x218] ;  /* 0x00008600ff0e7b82 */ /* 0x000ea20000000a00 */
[----:B------:R-:W-:Y:S01]  /*0030*/  ULDC.64 UR4, c[0x0][0x208] ;  /* 0x0000820000047ab9 */ /* 0x000fe20000000a00 */
[----:B------:R-:W-:Y:S01]  /*0040*/  ULDC.64 UR6, c[0x0][0x228] ;  /* 0x00008a0000067ab9 */ /* 0x000fe20000000a00 */
[----:B------:R-:W3:Y:S05]  /*0050*/  S2R R3, SR_CTAID.X ;  /* 0x0000000000037919 */ /* 0x000eea0000002500 */
[----:B------:R-:W4:Y:S08]  /*0060*/  LDC.64 R10, c[0x0][0x220] ;  /* 0x00008800ff0a7b82 */ /* 0x000f300000000a00 */
[----:B------:R-:W5:Y:S01]  /*0070*/  LDC.64 R12, c[0x0][0x230] ;  /* 0x00008c00ff0c7b82 */ /* 0x000f620000000a00 */
[----:B-1----:R-:W-:-:S05]  /*0080*/  LOP3.LUT R2, R2, 0x7f, RZ, 0xc0, !PT ;  /* 0x0000007f02027812 */ /* 0x002fca00078ec0ff */
[----:B---3--:R-:W-:-:S05]  /*0090*/  IMAD R2, R3, 0x80, R2 ;  /* 0x0000008003027824 */ /* 0x008fca00078e0202 */
[----:B------:R-:W-:-:S04]  /*00a0*/  SHF.R.S32.HI R7, RZ, 0x1f, R2 ;  /* 0x0000001fff077819 */ /* 0x000fc80000011402 */
[CC--:B------:R-:W-:Y:S02]  /*00b0*/  LEA.HI R0, R7.reuse, R2.reuse, RZ, 0x8 ;  /* 0x0000000207007211 */ /* 0x0c0fe400078f40ff */
[----:B------:R-:W-:Y:S02]  /*00c0*/  LEA.HI R5, R7, R2, RZ, 0x4 ;  /* 0x0000000207057211 */ /* 0x000fe400078f20ff */
[----:B------:R-:W-:Y:S02]  /*00d0*/  SHF.R.S32.HI R3, RZ, 0x8, R0 ;  /* 0x00000008ff037819 */ /* 0x000fe40000011400 */
[----:B------:R-:W-:Y:S02]  /*00e0*/  SHF.R.S32.HI R6, RZ, 0x4, R5 ;  /* 0x00000004ff067819 */ /* 0x000fe40000011405 */
[----:B------:R-:W-:Y:S02]  /*00f0*/  LEA.HI R4, R3, R3, RZ, 0x5 ;  /* 0x0000000303047211 */ /* 0x000fe400078f28ff */
[----:B------:R-:W-:-:S02]  /*0100*/  LEA.HI R8, R6, R6, RZ, 0x4 ;  /* 0x0000000606087211 */ /* 0x000fc400078f20ff */
[----:B------:R-:W-:Y:S02]  /*0110*/  LOP3.LUT R4, R4, 0xffffffe0, RZ, 0xc0, !PT ;  /* 0xffffffe004047812 */ /* 0x000fe400078ec0ff */
[----:B------:R-:W-:Y:S02]  /*0120*/  LOP3.LUT R9, R8, 0xfffffff0, RZ, 0xc0, !PT ;  /* 0xfffffff008097812 */ /* 0x000fe400078ec0ff */
[----:B------:R-:W-:Y:S01]  /*0130*/  LOP3.LUT R5, R5, 0xfffffff0, RZ, 0xc0, !PT ;  /* 0xfffffff005057812 */ /* 0x000fe200078ec0ff */
[----:B------:R-:W-:Y:S02]  /*0140*/  IMAD.IADD R3, R3, 0x1, -R4 ;  /* 0x0000000103037824 */ /* 0x000fe400078e0a04 */
[----:B------:R-:W-:Y:S01]  /*0150*/  IMAD.IADD R4, R6, 0x1, -R9 ;  /* 0x0000000106047824 */ /* 0x000fe200078e0a09 */
[----:B------:R-:W-:Y:S01]  /*0160*/  CS2R R8, SRZ ;  /* 0x0000000000087805 */ /* 0x000fe2000001ff00 */
[----:B------:R-:W-:Y:S01]  /*0170*/  IMAD.IADD R5, R2, 0x1, -R5 ;  /* 0x0000000102057824 */ /* 0x000fe200078e0a05 */
[----:B------:R-:W-:Y:S01]  /*0180*/  ISETP.GE.AND P0, PT, R3, 0x10, PT ;  /* 0x000000100300780c */ /* 0x000fe20003f06270 */
[----:B--2---:R-:W-:Y:S01]  /*0190*/  IMAD.WIDE R16, R4, 0x8, R14 ;  /* 0x0000000804107825 */ /* 0x004fe200078e020e */
[----:B------:R-:W-:-:S11]  /*01a0*/  CS2R R14, SRZ ;  /* 0x00000000000e7805 */ /* 0x000fd6000001ff00 */
[----:B------:R1:W2:Y:S01]  /*01b0*/  @!P0 LDG.E.EL.64 R8, desc[UR4][R16.64] ;  /* 0x0000000410088981 */ /* 0x0002a2000c2e1b00 */
[----:B----4-:R-:W-:Y:S01]  /*01c0*/  IMAD.WIDE R18, R5, 0x8, R10 ;  /* 0x0000000805127825 */ /* 0x010fe200078e020a */
[----:B------:R-:W-:-:S03]  /*01d0*/  CS2R R10, SRZ ;  /* 0x00000000000a7805 */ /* 0x000fc6000001ff00 */
[----:B-----5:R-:W-:Y:S01]  /*01e0*/  IMAD.WIDE R12, R5, 0x8, R12 ;  /* 0x00000008050c7825 */ /* 0x020fe200078e020c */
[----:B------:R3:W4:Y:S04]  /*01f0*/  @!P0 LDG.E.EL.64 R14, desc[UR4][R18.64] ;  /* 0x00000004120e8981 */ /* 0x000728000c2e1b00 */
[----:B------:R-:W5:Y:S01]  /*0200*/  @!P0 LDG.E.EL.64 R10, desc[UR4][R12.64] ;  /* 0x000000040c0a8981 */ /* 0x000f62000c2e1b00 */
[----:B-1----:R-:W-:Y:S01]  /*0210*/  LEA.HI R16, R7, R2, RZ, 0xd ;  /* 0x0000000207107211 */ /* 0x002fe200078f68ff */
[----:B---3--:R-:W-:Y:S01]  /*0220*/  IMAD.SHL.U32 R19, R3, 0x40, RZ ;  /* 0x0000004003137824 */ /* 0x008fe200078e00ff */
[----:B--2---:R-:W-:Y:S02]  /*0230*/  SEL R20, R9, RZ, !P0 ;  /* 0x000000ff09147207 */ /* 0x004fe40004000000 */
[----:B------:R-:W-:-:S02]  /*0240*/  SEL R21, R8, RZ, !P0 ;  /* 0x000000ff08157207 */ /* 0x000fc40004000000 */
[----:B------:R-:W-:Y:S02]  /*0250*/  SHF.R.U32.HI R9, RZ, 0x1c, R20 ;  /* 0x0000001cff097819 */ /* 0x000fe40000011614 */
[----:B----4-:R-:W-:Y:S02]  /*0260*/  SEL R6, R14, RZ, !P0 ;  /* 0x000000ff0e067207 */ /* 0x010fe40004000000 */
[----:B------:R-:W-:Y:S02]  /*0270*/  LOP3.LUT R8, R9, 0x8, RZ, 0xc0, !PT ;  /* 0x0000000809087812 */ /* 0x000fe400078ec0ff */
[----:B------:R-:W-:Y:S02]  /*0280*/  SEL R9, R15, RZ, !P0 ;  /* 0x000000ff0f097207 */ /* 0x000fe40004000000 */
[----:B------:R-:W-:Y:S02]  /*0290*/  IADD3 R21, P1, R8, R21, RZ ;  /* 0x0000001508157210 */ /* 0x000fe40007f3e0ff */
[----:B-----5:R-:W-:-:S02]  /*02a0*/  SEL R8, R11, RZ, !P0 ;  /* 0x000000ff0b087207 */ /* 0x020fc40004000000 */
[----:B------:R-:W-:Y:S01]  /*02b0*/  SEL R17, R10, RZ, !P0 ;  /* 0x000000ff0a117207 */ /* 0x000fe20004000000 */
[----:B------:R-:W-:Y:S01]  /*02c0*/  IMAD.X R20, RZ, RZ, R20, P1 ;  /* 0x000000ffff147224 */ /* 0x000fe200008e0614 */
[----:B------:R-:W-:Y:S01]  /*02d0*/  SHF.R.U32.HI R14, RZ, 0x1a, R9 ;  /* 0x0000001aff0e7819 */ /* 0x000fe20000011609 */
[----:B------:R-:W1:Y:S01]  /*02e0*/  LDC.64 R10, c[0x0][0x238] ;  /* 0x00008e00ff0a7b82 */ /* 0x000e620000000a00 */
[----:B------:R-:W-:Y:S02]  /*02f0*/  LEA R15, P2, R6, UR6, 0x2 ;  /* 0x00000006060f7c11 */ /* 0x000fe4000f8410ff */
[----:B------:R-:W-:Y:S02]  /*0300*/  SHF.R.U32.HI R12, RZ, 0x1a, R8 ;  /* 0x0000001aff0c7819 */ /* 0x000fe40000011608 */
[----:B------:R-:W-:Y:S02]  /*0310*/  LEA R13, P3, R17, UR6, 0x2 ;  /* 0x00000006110d7c11 */ /* 0x000fe4000f8610ff */
[C---:B------:R-:W-:Y:S01]  /*0320*/  SHF.L.U64.HI R20, R21.reuse, 0x5, R20 ;  /* 0x0000000515147819 */ /* 0x040fe20000010214 */
[----:B------:R-:W-:Y:S01]  /*0330*/  IMAD.SHL.U32 R21, R21, 0x20, RZ ;  /* 0x0000002015157824 */ /* 0x000fe200078e00ff */
[----:B------:R-:W-:-:S02]  /*0340*/  LOP3.LUT R14, R14, 0x20, RZ, 0xc0, !PT ;  /* 0x000000200e0e7812 */ /* 0x000fc400078ec0ff */
[----:B------:R-:W-:Y:S02]  /*0350*/  LEA.HI.X R6, R6, UR7, R9, 0x2, P2 ;  /* 0x0000000706067c11 */ /* 0x000fe400090f1409 */
[----:B------:R-:W-:Y:S02]  /*0360*/  LOP3.LUT R12, R12, 0x20, RZ, 0xc0, !PT ;  /* 0x000000200c0c7812 */ /* 0x000fe400078ec0ff */
[----:B------:R-:W-:Y:S01]  /*0370*/  LEA.HI.X R17, R17, UR7, R8, 0x2, P3 ;  /* 0x0000000711117c11 */ /* 0x000fe200098f1408 */
[----:B------:R-:W-:Y:S01]  /*0380*/  ULDC.64 UR6, c[0x0][0x248] ;  /* 0x0000920000067ab9 */ /* 0x000fe20000000a00 */
[----:B------:R-:W2:Y:S01]  /*0390*/  LDC.64 R8, c[0x0][0x210] ;  /* 0x00008400ff087b82 */ /* 0x000ea20000000a00 */
[C---:B------:R-:W-:Y:S02]  /*03a0*/  IADD3 R14, P2, P1, R21.reuse, R15, R14 ;  /* 0x0000000f150e7210 */ /* 0x040fe4000795e00e */
[----:B------:R-:W-:Y:S02]  /*03b0*/  IADD3 R12, P3, P4, R21, R13, R12 ;  /* 0x0000000d150c7210 */ /* 0x000fe40007c7e00c */
[----:B------:R-:W-:-:S02]  /*03c0*/  IADD3.X R15, R20, R6, RZ, P2, P1 ;  /* 0x00000006140f7210 */ /* 0x000fc400017e24ff */
[----:B------:R-:W-:Y:S01]  /*03d0*/  IADD3.X R13, R20, R17, RZ, P3, P4 ;  /* 0x00000011140d7210 */ /* 0x000fe20001fe84ff */
[----:B------:R-:W3:Y:S01]  /*03e0*/  LDC.64 R6, c[0x0][0x240] ;  /* 0x00009000ff067b82 */ /* 0x000ee20000000a00 */
[----:B------:R-:W-:Y:S01]  /*03f0*/  SHF.R.S32.HI R17, RZ, 0xd, R16 ;  /* 0x0000000dff117819 */ /* 0x000fe20000011410 */
[----:B------:R-:W-:Y:S01]  /*0400*/  IMAD.WIDE R14, R19, 0x4, R14 ;  /* 0x00000004130e7825 */ /* 0x000fe200078e020e */
[----:B------:R-:W-:-:S03]  /*0410*/  LOP3.LUT R16, R16, 0xffffe000, RZ, 0xc0, !PT ;  /* 0xffffe00010107812 */ /* 0x000fc600078ec0ff */
[----:B------:R-:W-:-:S04]  /*0420*/  IMAD.WIDE R18, R19, 0x4, R12 ;  /* 0x0000000413127825 */ /* 0x000fc800078e020c */
[C---:B------:R-:W-:Y:S02]  /*0430*/  IMAD.SHL.U32 R21, R17.reuse, 0x400, RZ ;  /* 0x0000040011157824 */ /* 0x040fe400078e00ff */
[----:B------:R-:W-:Y:S02]  /*0440*/  IMAD.SHL.U32 R17, R17, 0x1000, RZ ;  /* 0x0000100011117824 */ /* 0x000fe400078e00ff */
[----:B------:R-:W-:-:S04]  /*0450*/  IMAD.WIDE R12, R21, 0x4, R14 ;  /* 0x00000004150c7825 */ /* 0x000fc800078e020e */
[----:B------:R-:W-:Y:S01]  /*0460*/  IMAD.WIDE R14, R21, 0x4, R18 ;  /* 0x00000004150e7825 */ /* 0x000fe200078e0212 */
[----:B------:R-:W-:-:S03]  /*0470*/  IADD3 R19, R17, R2, -R16 ;  /* 0x0000000211137210 */ /* 0x000fc60007ffe810 */
[----:B-1----:R-:W-:-:S04]  /*0480*/  IMAD.WIDE R10, R5, 0x4, R10 ;  /* 0x00000004050a7825 */ /* 0x002fc800078e020a */
[----:B--2---:R-:W-:Y:S01]  /*0490*/  IMAD.WIDE R8, R19, 0x4, R8 ;  /* 0x0000000413087825 */ /* 0x004fe200078e0208 */
[----:B------:R-:W-:-:S03]  /*04a0*/  LOP3.LUT R19, R0, 0xffffff00, RZ, 0xc0, !PT ;  /* 0xffffff0000137812 */ /* 0x000fc600078ec0ff */
[----:B------:R-:W-:Y:S02]  /*04b0*/  IMAD.MOV.U32 R5, RZ, RZ, RZ ;  /* 0x000000ffff057224 */ /* 0x000fe400078e00ff */
[----:B------:R-:W-:Y:S02]  /*04c0*/  IMAD.MOV.U32 R16, RZ, RZ, RZ ;  /* 0x000000ffff107224 */ /* 0x000fe400078e00ff */
[----:B------:R-:W-:Y:S02]  /*04d0*/  IMAD.IADD R0, R2, 0x1, -R19 ;  /* 0x0000000102007824 */ /* 0x000fe400078e0a13 */
[----:B------:R-:W-:Y:S01]  /*04e0*/  IMAD.MOV.U32 R18, RZ, RZ, RZ ;  /* 0x000000ffff127224 */ /* 0x000fe200078e00ff */
[----:B------:R1:W2:Y:S01]  /*04f0*/  @!P0 LDG.E.EL R5, desc[UR4][R12.64] ;  /* 0x000000040c058981 */ /* 0x0002a2000c2e1900 */
[----:B------:R-:W-:Y:S02]  /*0500*/  IMAD.SHL.U32 R19, R3, 0x100, RZ ;  /* 0x0000010003137824 */ /* 0x000fe400078e00ff */
[----:B---3--:R-:W-:Y:S01]  /*0510*/  IMAD.WIDE R6, R4, 0x4, R6 ;  /* 0x0000000404067825 */ /* 0x008fe200078e0206 */
[----:B------:R3:W4:Y:S01]  /*0520*/  @!P0 LDG.E.EL R16, desc[UR4][R14.64] ;  /* 0x000000040e108981 */ /* 0x000722000c2e1900 */
[----:B------:R-:W-:-:S02]  /*0530*/  SHF.R.S32.HI R20, RZ, 0x1f, R17 ;  /* 0x0000001fff147819 */ /* 0x000fc40000011411 */
[----:B------:R-:W-:Y:S01]  /*0540*/  IMAD.MOV.U32 R4, RZ, RZ, RZ ;  /* 0x000000ffff047224 */ /* 0x000fe200078e00ff */
[----:B------:R-:W-:Y:S01]  /*0550*/  IADD3 R21, P2, P3, R19, R0, R17 ;  /* 0x0000000013157210 */ /* 0x000fe20007b5e011 */
[----:B------:R5:W4:Y:S01]  /*0560*/  @!P0 LDG.E.EL R18, desc[UR4][R10.64] ;  /* 0x000000040a128981 */ /* 0x000b22000c2e1900 */
[----:B------:R-:W-:Y:S01]  /*0570*/  SHF.R.S32.HI R17, RZ, 0x1f, R0 ;  /* 0x0000001fff117819 */ /* 0x000fe20000011400 */
[----:B------:R-:W-:Y:S01]  /*0580*/  IMAD.MOV.U32 R0, RZ, RZ, RZ ;  /* 0x000000ffff007224 */ /* 0x000fe200078e00ff */
[----:B------:R-:W-:Y:S01]  /*0590*/  SHF.R.S32.HI R19, RZ, 0x1f, R19 ;  /* 0x0000001fff137819 */ /* 0x000fe20000011413 */
[----:B------:R-:W4:Y:S01]  /*05a0*/  @!P0 LDG.E R4, desc[UR4][R8.64] ;  /* 0x0000000408048981 */ /* 0x000f22000c1e1900 */
[----:B------:R-:W-:Y:S02]  /*05b0*/  ISETP.GT.AND P1, PT, R3, 0xf, PT ;  /* 0x0000000f0300780c */ /* 0x000fe40003f24270 */
[----:B------:R-:W-:Y:S01]  /*05c0*/  IADD3.X R20, R19, R17, R20, P2, P3 ;  /* 0x0000001113147210 */ /* 0x000fe200017e6414 */
[----:B------:R-:W4:Y:S01]  /*05d0*/  @!P0 LDG.E.EL R0, desc[UR4][R6.64] ;  /* 0x0000000406008981 */ /* 0x000f22000c2e1900 */
[C---:B-1----:R-:W-:Y:S01]  /*05e0*/  LEA R12, P2, R21.reuse, UR6, 0x2 ;  /* 0x00000006150c7c11 */ /* 0x042fe2000f8410ff */
[----:B---3--:R-:W-:Y:S01]  /*05f0*/  IMAD.MOV.U32 R14, RZ, RZ, RZ ;  /* 0x000000ffff0e7224 */ /* 0x008fe200078e00ff */
[----:B-----5:R-:W1:Y:S02]  /*0600*/  LDC.64 R10, c[0x0][0x250] ;  /* 0x00009400ff0a7b82 */ /* 0x020e640000000a00 */
[----:B------:R-:W-:-:S05]  /*0610*/  LEA.HI.X R13, R21, UR7, R20, 0x2, P2 ;  /* 0x00000007150d7c11 */ /* 0x000fca00090f1414 */
[----:B------:R-:W3:Y:S01]  /*0620*/  @P1 LDG.E R14, desc[UR4][R12.64+-0x4000] ;  /* 0xffc000040c0e1981 */ /* 0x000ee2000c1e1900 */
[----:B-1----:R-:W-:Y:S01]  /*0630*/  IMAD.WIDE R10, R2, 0x4, R10 ;  /* 0x00000004020a7825 */ /* 0x002fe200078e020a */
[----:B--2---:R-:W-:Y:S02]  /*0640*/  SEL R5, R5, RZ, !P0 ;  /* 0x000000ff05057207 */ /* 0x004fe40004000000 */
[----:B----4-:R-:W-:Y:S02]  /*0650*/  SEL R16, R16, RZ, !P0 ;  /* 0x000000ff10107207 */ /* 0x010fe40004000000 */
[----:B------:R-:W-:-:S03]  /*0660*/  SEL R18, R18, RZ, !P0 ;  /* 0x000000ff12127207 */ /* 0x000fc60004000000 */
[----:B------:R-:W-:Y:S01]  /*0670*/  FADD R16, -R5, R16 ;  /* 0x0000001005107221 */ /* 0x000fe20000000100 */
[----:B------:R-:W-:-:S03]  /*0680*/  SEL R3, R4, RZ, !P0 ;  /* 0x000000ff04037207 */ /* 0x000fc60004000000 */
[----:B------:R-:W-:Y:S01]  /*0690*/  FFMA R18, R16, R18, R5 ;  /* 0x0000001210127223 */ /* 0x000fe20000000005 */
[----:B------:R-:W-:-:S03]  /*06a0*/  SEL R0, R0, RZ, !P0 ;  /* 0x000000ff00007207 */ /* 0x000fc60004000000 */
[----:B------:R-:W-:-:S04]  /*06b0*/  FADD R18, -R3, R18 ;  /* 0x0000001203127221 */ /* 0x000fc80000000100 */
[----:B------:R-:W-:Y:S01]  /*06c0*/  FFMA R3, R18, R0, R3 ;  /* 0x0000000012037223 */ /* 0x000fe20000000003 */
[----:B---3--:R-:W-:-:S05]  /*06d0*/  @P0 SEL R3, R14, RZ, P1 ;  /* 0x000000ff0e030207 */ /* 0x008fca0000800000 */
[----:B------:R-:W-:Y:S01]  /*06e0*/  STG.E desc[UR4][R10.64], R3 ;  /* 0x000000030a007986 */ /* 0x000fe2000c101904 */
[----:B------:R-:W-:Y:S05]  /*06f0*/  EXIT ;  /* 0x000000000000794d */ /* 0x000fea0003800000 */
.L_x_0:
[----:B------:R-:W-:-:S00]  /*0700*/  BRA `(.L_x_0) ;  /* 0xfffffffc00fc7947 */ /* 0x000fc0000383ffff */
[----:B------:R-:W-:-:S00]  /*0710*/  NOP ;  /* 0x0000000000007918 */ /* 0x000fc00000000000 */
        /* <DEDUP_REMOVED lines=14> */
.L_x_1:


//--------------------- .nv.constant0.triton_poi_fused_cat_28 --------------------------
	.section	.nv.constant0.triton_poi_fused_cat_28,"a",@progbits
	.sectionflags	@""
	.align	4
.nv.constant0.triton_poi_fused_cat_28:
	.zero		604
